//
// Generated by NVIDIA NVVM Compiler
//
// Compiler Build ID: CL-36424714
// Cuda compilation tools, release 13.0, V13.0.88
// Based on NVVM 20.0.0
//

.version 9.0
.target sm_100
.address_size 64

	// .globl	_Z5sobeliiiiPjPi
// _ZZ5sobeliiiiPjPiE5inter has been demoted

.visible .entry _Z5sobeliiiiPjPi(
	.param .u32 _Z5sobeliiiiPjPi_param_0,
	.param .u32 _Z5sobeliiiiPjPi_param_1,
	.param .u32 _Z5sobeliiiiPjPi_param_2,
	.param .u32 _Z5sobeliiiiPjPi_param_3,
	.param .u64 .ptr .align 1 _Z5sobeliiiiPjPi_param_4,
	.param .u64 .ptr .align 1 _Z5sobeliiiiPjPi_param_5
)
{
	.reg .pred 	%p<24>;
	.reg .b32 	%r<80>;
	.reg .b64 	%rd<13>;
	// demoted variable
	.shared .align 4 .b8 _ZZ5sobeliiiiPjPiE5inter[4096];
	ld.param.u32 	%r10, [_Z5sobeliiiiPjPi_param_0];
	ld.param.u32 	%r11, [_Z5sobeliiiiPjPi_param_1];
	ld.param.u32 	%r12, [_Z5sobeliiiiPjPi_param_3];
	ld.param.u64 	%rd4, [_Z5sobeliiiiPjPi_param_4];
	ld.param.u64 	%rd5, [_Z5sobeliiiiPjPi_param_5];
	cvta.to.global.u64 	%rd1, %rd4;
	cvta.to.global.u64 	%rd6, %rd5;
	mov.u32 	%r13, %ctaid.y;
	mov.u32 	%r1, %ntid.y;
	mov.u32 	%r2, %tid.y;
	mad.lo.s32 	%r3, %r13, %r1, %r2;
	mov.u32 	%r14, %ctaid.x;
	mov.u32 	%r4, %ntid.x;
	mov.u32 	%r5, %tid.x;
	mad.lo.s32 	%r6, %r14, %r4, %r5;
	setp.ge.s32 	%p1, %r3, %r11;
	setp.ge.s32 	%p2, %r6, %r10;
	mul.lo.s32 	%r7, %r3, %r10;
	add.s32 	%r8, %r7, %r6;
	mul.wide.s32 	%rd7, %r8, 4;
	add.s64 	%rd2, %rd6, %rd7;
	or.pred  	%p3, %p2, %p1;
	@%p3 bra 	$L__BB0_2;
	mov.b32 	%r15, 0;
	st.global.u32 	[%rd2], %r15;
$L__BB0_2:
	bar.sync 	0;
	shl.b32 	%r16, %r2, 5;
	add.s32 	%r17, %r16, %r5;
	shl.b32 	%r18, %r17, 2;
	mov.u32 	%r19, _ZZ5sobeliiiiPjPiE5inter;
	add.s32 	%r9, %r19, %r18;
	mov.b32 	%r20, 0;
	st.shared.u32 	[%r9], %r20;
	bar.sync 	0;
	add.s64 	%rd3, %rd1, %rd7;
	ld.global.u32 	%r21, [%rd3];
	st.shared.u32 	[%r9], %r21;
	bar.sync 	0;
	setp.eq.s32 	%p4, %r3, 0;
	setp.lt.s32 	%p5, %r6, 1;
	or.pred  	%p6, %p4, %p5;
	add.s32 	%r22, %r11, -1;
	setp.ge.s32 	%p7, %r3, %r22;
	or.pred  	%p8, %p6, %p7;
	add.s32 	%r23, %r10, -1;
	setp.ge.s32 	%p9, %r6, %r23;
	or.pred  	%p10, %p8, %p9;
	@%p10 bra 	$L__BB0_9;
	add.s32 	%r24, %r2, -1;
	setp.gt.u32 	%p11, %r24, 29;
	setp.eq.s32 	%p12, %r5, 0;
	setp.gt.u32 	%p13, %r5, 30;
	or.pred  	%p14, %p11, %p13;
	or.pred  	%p15, %p14, %p12;
	@%p15 bra 	$L__BB0_5;
	ld.shared.u32 	%r26, [%r9+-124];
	ld.shared.u32 	%r27, [%r9+-132];
	ld.shared.u32 	%r28, [%r9+132];
	ld.shared.u32 	%r29, [%r9+4];
	shl.b32 	%r30, %r29, 1;
	ld.shared.u32 	%r31, [%r9+-4];
	ld.shared.u32 	%r32, [%r9+124];
	sub.s32 	%r33, %r26, %r27;
	add.s32 	%r34, %r33, %r28;
	add.s32 	%r35, %r34, %r30;
	shl.b32 	%r36, %r31, 1;
	add.s32 	%r37, %r32, %r36;
	sub.s32 	%r38, %r35, %r37;
	ld.shared.u32 	%r39, [%r9+-128];
	shl.b32 	%r40, %r39, 1;
	ld.shared.u32 	%r41, [%r9+128];
	add.s32 	%r42, %r27, %r26;
	add.s32 	%r43, %r42, %r40;
	add.s32 	%r44, %r28, %r32;
	shl.b32 	%r45, %r41, 1;
	add.s32 	%r46, %r44, %r45;
	sub.s32 	%r47, %r43, %r46;
	mul.lo.s32 	%r48, %r38, %r38;
	mad.lo.s32 	%r49, %r47, %r47, %r48;
	setp.gt.s32 	%p16, %r49, %r12;
	selp.b32 	%r50, 255, 0, %p16;
	st.global.u32 	[%rd2], %r50;
$L__BB0_5:
	bar.sync 	0;
	add.s32 	%r51, %r1, -1;
	setp.eq.s32 	%p17, %r2, %r51;
	@%p17 bra 	$L__BB0_7;
	add.s32 	%r52, %r4, -1;
	setp.ne.s32 	%p18, %r5, %r52;
	setp.ne.s32 	%p19, %r2, 0;
	and.pred  	%p20, %p19, %p18;
	setp.ne.s32 	%p21, %r5, 0;
	and.pred  	%p22, %p21, %p20;
	@%p22 bra 	$L__BB0_8;
$L__BB0_7:
	sub.s32 	%r53, %r7, %r10;
	add.s32 	%r54, %r53, %r6;
	mul.wide.s32 	%rd9, %r54, 4;
	add.s64 	%rd10, %rd1, %rd9;
	ld.global.u32 	%r55, [%rd10+4];
	ld.global.u32 	%r56, [%rd10+-4];
	mul.wide.s32 	%rd11, %r10, 4;
	add.s64 	%rd12, %rd3, %rd11;
	ld.global.u32 	%r57, [%rd12+4];
	ld.global.u32 	%r58, [%rd3+4];
	shl.b32 	%r59, %r58, 1;
	ld.global.u32 	%r60, [%rd3+-4];
	ld.global.u32 	%r61, [%rd12+-4];
	sub.s32 	%r62, %r55, %r56;
	add.s32 	%r63, %r62, %r57;
	add.s32 	%r64, %r63, %r59;
	shl.b32 	%r65, %r60, 1;
	add.s32 	%r66, %r61, %r65;
	sub.s32 	%r67, %r64, %r66;
	ld.global.u32 	%r68, [%rd10];
	shl.b32 	%r69, %r68, 1;
	ld.global.u32 	%r70, [%rd12];
	add.s32 	%r71, %r56, %r55;
	add.s32 	%r72, %r71, %r69;
	add.s32 	%r73, %r57, %r61;
	shl.b32 	%r74, %r70, 1;
	add.s32 	%r75, %r73, %r74;
	sub.s32 	%r76, %r72, %r75;
	mul.lo.s32 	%r77, %r67, %r67;
	mad.lo.s32 	%r78, %r76, %r76, %r77;
	setp.gt.s32 	%p23, %r78, %r12;
	selp.b32 	%r79, 255, 0, %p23;
	st.global.u32 	[%rd2], %r79;
$L__BB0_8:
	bar.sync 	0;
$L__BB0_9:
	ret;

}


// ===== COMPILED SASS (sm_100) =====

	.target	sm_100

	.elftype	@"ET_EXEC"


//--------------------- .note.nv.tkinfo           --------------------------
	.section	.note.nv.tkinfo,"",@"SHT_NOTE"
	.sectionflags	@"SHF_NOTE_NV_TKINFO"
	.tkinfo
        /*0018*/ 	.word	0x00000002
        /*0030*/ 	.string	""
        /*0030*/ 	.string	"ptxas"
        /*0030*/ 	.string	"Cuda compilation tools, release 13.0, V13.0.88"
        /*0030*/ 	.string	"Build cuda_13.0.r13.0/compiler.36424714_0"
        /*0030*/ 	.string	"-arch sm_100 -m 64 "



//--------------------- .note.nv.cuinfo           --------------------------
	.section	.note.nv.cuinfo,"",@"SHT_NOTE"
	.sectionflags	@"SHF_NOTE_NV_CUINFO"
        /*0018*/ 	.short	0x0002
        /*001a*/ 	.short	0x0064
        /*001c*/ 	.short	0x0082
	.zero		2


//--------------------- .nv.info                  --------------------------
	.section	.nv.info,"",@"SHT_CUDA_INFO"
	.align	4


	//----- nvinfo : EIATTR_REGCOUNT
	.align		4
        /*0000*/ 	.byte	0x04, 0x2f
        /*0002*/ 	.short	(.L_1 - .L_0)
	.align		4
.L_0:
        /*0004*/ 	.word	index@(_Z5sobeliiiiPjPi)
        /*0008*/ 	.word	0x0000001a


	//----- nvinfo : EIATTR_FRAME_SIZE
	.align		4
.L_1:
        /*000c*/ 	.byte	0x04, 0x11
        /*000e*/ 	.short	(.L_3 - .L_2)
	.align		4
.L_2:
        /*0010*/ 	.word	index@(_Z5sobeliiiiPjPi)
        /*0014*/ 	.word	0x00000000


	//----- nvinfo : EIATTR_MIN_STACK_SIZE
	.align		4
.L_3:
        /*0018*/ 	.byte	0x04, 0x12
        /*001a*/ 	.short	(.L_5 - .L_4)
	.align		4
.L_4:
        /*001c*/ 	.word	index@(_Z5sobeliiiiPjPi)
        /*0020*/ 	.word	0x00000000
.L_5:


//--------------------- .nv.compat                --------------------------
	.section	.nv.compat,"",@"SHT_CUDA_COMPAT_INFO"
	.align	4
        /*0000*/ 	.byte	0x02, 0x09, 0x00, 0x00, 0x02, 0x02, 0x01, 0x00, 0x02, 0x05, 0x05, 0x00, 0x03, 0x07, 0x01, 0x01
        /*0010*/ 	.byte	0x02, 0x03, 0x00, 0x00, 0x02, 0x06, 0x01, 0x00, 0x04, 0x0b, 0x08, 0x00, 0x09, 0x00, 0x00, 0x00
        /*0020*/ 	.byte	0x00, 0x00, 0x00, 0x00


//--------------------- .nv.info._Z5sobeliiiiPjPi --------------------------
	.section	.nv.info._Z5sobeliiiiPjPi,"",@"SHT_CUDA_INFO"
	.sectionflags	@""
	.align	4


	//----- nvinfo : EIATTR_CUDA_API_VERSION
	.align		4
        /*0000*/ 	.byte	0x04, 0x37
        /*0002*/ 	.short	(.L_7 - .L_6)
.L_6:
        /*0004*/ 	.word	0x00000082


	//----- nvinfo : EIATTR_KPARAM_INFO
	.align		4
.L_7:
        /*0008*/ 	.byte	0x04, 0x17
        /*000a*/ 	.short	(.L_9 - .L_8)
.L_8:
        /*000c*/ 	.word	0x00000000
        /*0010*/ 	.short	0x0005
        /*0012*/ 	.short	0x0018
        /*0014*/ 	.byte	0x00, 0xf5, 0x21, 0x00


	//----- nvinfo : EIATTR_KPARAM_INFO
	.align		4
.L_9:
        /*0018*/ 	.byte	0x04, 0x17
        /*001a*/ 	.short	(.L_11 - .L_10)
.L_10:
        /*001c*/ 	.word	0x00000000
        /*0020*/ 	.short	0x0004
        /*0022*/ 	.short	0x0010
        /*0024*/ 	.byte	0x00, 0xf5, 0x21, 0x00


	//----- nvinfo : EIATTR_KPARAM_INFO
	.align		4
.L_11:
        /*0028*/ 	.byte	0x04, 0x17
        /*002a*/ 	.short	(.L_13 - .L_12)
.L_12:
        /*002c*/ 	.word	0x00000000
        /*0030*/ 	.short	0x0003
        /*0032*/ 	.short	0x000c
        /*0034*/ 	.byte	0x00, 0xf0, 0x11, 0x00


	//----- nvinfo : EIATTR_KPARAM_INFO
	.align		4
.L_13:
        /*0038*/ 	.byte	0x04, 0x17
        /*003a*/ 	.short	(.L_15 - .L_14)
.L_14:
        /*003c*/ 	.word	0x00000000
        /*0040*/ 	.short	0x0002
        /*0042*/ 	.short	0x0008
        /*0044*/ 	.byte	0x00, 0xf0, 0x11, 0x00


	//----- nvinfo : EIATTR_KPARAM_INFO
	.align		4
.L_15:
        /*0048*/ 	.byte	0x04, 0x17
        /*004a*/ 	.short	(.L_17 - .L_16)
.L_16:
        /*004c*/ 	.word	0x00000000
        /*0050*/ 	.short	0x0001
        /*0052*/ 	.short	0x0004
        /*0054*/ 	.byte	0x00, 0xf0, 0x11, 0x00


	//----- nvinfo : EIATTR_KPARAM_INFO
	.align		4
.L_17:
        /*0058*/ 	.byte	0x04, 0x17
        /*005a*/ 	.short	(.L_19 - .L_18)
.L_18:
        /*005c*/ 	.word	0x00000000
        /*0060*/ 	.short	0x0000
        /*0062*/ 	.short	0x0000
        /*0064*/ 	.byte	0x00, 0xf0, 0x11, 0x00


	//----- nvinfo : EIATTR_SPARSE_MMA_MASK
	.align		4
.L_19:
        /*0068*/ 	.byte	0x03, 0x50
        /*006a*/ 	.short	0x0000


	//----- nvinfo : EIATTR_MAXREG_COUNT
	.align		4
        /*006c*/ 	.byte	0x03, 0x1b
        /*006e*/ 	.short	0x00ff


	//----- nvinfo : EIATTR_NUM_BARRIERS
	.align		4
        /*0070*/ 	.byte	0x02, 0x4c
        /*0072*/ 	.byte	0x01
	.zero		1


	//----- nvinfo : EIATTR_MERCURY_ISA_VERSION
	.align		4
        /*0074*/ 	.byte	0x03, 0x5f
        /*0076*/ 	.short	0x0101


	//----- nvinfo : EIATTR_VRC_CTA_INIT_COUNT
	.align		4
        /*0078*/ 	.byte	0x02, 0x4a
	.zero		1
	.zero		1


	//----- nvinfo : EIATTR_EXIT_INSTR_OFFSETS
	.align		4
        /*007c*/ 	.byte	0x04, 0x1c
        /*007e*/ 	.short	(.L_21 - .L_20)


	//   ....[0]....
.L_20:
        /*0080*/ 	.word	0x00000240


	//   ....[1]....
        /*0084*/ 	.word	0x000006e0


	//----- nvinfo : EIATTR_CRS_STACK_SIZE
	.align		4
.L_21:
        /*0088*/ 	.byte	0x04, 0x1e
        /*008a*/ 	.short	(.L_23 - .L_22)
.L_22:
        /*008c*/ 	.word	0x00000000


	//----- nvinfo : EIATTR_CBANK_PARAM_SIZE
	.align		4
.L_23:
        /*0090*/ 	.byte	0x03, 0x19
        /*0092*/ 	.short	0x0020


	//----- nvinfo : EIATTR_PARAM_CBANK
	.align		4
        /*0094*/ 	.byte	0x04, 0x0a
        /*0096*/ 	.short	(.L_25 - .L_24)
	.align		4
.L_24:
        /*0098*/ 	.word	index@(.nv.constant0._Z5sobeliiiiPjPi)
        /*009c*/ 	.short	0x0380
        /*009e*/ 	.short	0x0020


	//----- nvinfo : EIATTR_SW_WAR
	.align		4
.L_25:
        /*00a0*/ 	.byte	0x04, 0x36
        /*00a2*/ 	.short	(.L_27 - .L_26)
.L_26:
        /*00a4*/ 	.word	0x00000008
.L_27:


//--------------------- .nv.callgraph             --------------------------
	.section	.nv.callgraph,"",@"SHT_CUDA_CALLGRAPH"
	.align	4
	.sectionentsize	8
	.align		4
        /*0000*/ 	.word	0x00000000
	.align		4
        /*0004*/ 	.word	0xffffffff
	.align		4
        /*0008*/ 	.word	0x00000000
	.align		4
        /*000c*/ 	.word	0xfffffffe
	.align		4
        /*0010*/ 	.word	0x00000000
	.align		4
        /*0014*/ 	.word	0xfffffffd
	.align		4
        /*0018*/ 	.word	0x00000000
	.align		4
        /*001c*/ 	.word	0xfffffffc


//--------------------- .text._Z5sobeliiiiPjPi    --------------------------
	.section	.text._Z5sobeliiiiPjPi,"ax",@progbits
	.align	128
        .global         _Z5sobeliiiiPjPi
        .type           _Z5sobeliiiiPjPi,@function
        .size           _Z5sobeliiiiPjPi,(.L_x_7 - _Z5sobeliiiiPjPi)
        .other          _Z5sobeliiiiPjPi,@"STO_CUDA_ENTRY STV_DEFAULT"
_Z5sobeliiiiPjPi:
.text._Z5sobeliiiiPjPi:
[----:B------:R-:W-:Y:S01]  /*0000*/  LDC R1, c[0x0][0x37c] ;  /* 0x0000df00ff017b82 */ /* 0x000fe20000000800 */
[----:B------:R-:W0:Y:S07]  /*0010*/  S2R R0, SR_TID.Y ;  /* 0x0000000000007919 */ /* 0x000e2e0000002200 */
[----:B------:R-:W0:Y:S01]  /*0020*/  S2UR UR4, SR_CTAID.Y ;  /* 0x00000000000479c3 */ /* 0x000e220000002600 */
[----:B------:R-:W1:Y:S01]  /*0030*/  LDCU.64 UR6, c[0x0][0x358] ;  /* 0x00006b00ff0677ac */ /* 0x000e620008000a00 */
[----:B------:R-:W2:Y:S06]  /*0040*/  S2R R11, SR_TID.X ;  /* 0x00000000000b7919 */ /* 0x000eac0000002100 */
[----:B------:R-:W0:Y:S08]  /*0050*/  LDC R13, c[0x0][0x364] ;  /* 0x0000d900ff0d7b82 */ /* 0x000e300000000800 */
[----:B------:R-:W3:Y:S08]  /*0060*/  S2UR UR8, SR_CTAID.X ;  /* 0x00000000000879c3 */ /* 0x000ef00000002500 */
[----:B------:R-:W3:Y:S08]  /*0070*/  LDC R10, c[0x0][0x360] ;  /* 0x0000d800ff0a7b82 */ /* 0x000ef00000000800 */
[----:B------:R-:W4:Y:S01]  /*0080*/  LDC.64 R6, c[0x0][0x380] ;  /* 0x0000e000ff067b82 */ /* 0x000f220000000a00 */
[----:B0-----:R-:W-:Y:S01]  /*0090*/  IMAD R15, R13, UR4, R0 ;  /* 0x000000040d0f7c24 */ /* 0x001fe2000f8e0200 */
[----:B------:R-:W-:Y:S01]  /*00a0*/  UMOV UR4, 0x400 ;  /* 0x0000040000047882 */ /* 0x000fe20000000000 */
[----:B--2---:R-:W-:-:S05]  /*00b0*/  IMAD R8, R0, 0x20, R11 ;  /* 0x0000002000087824 */ /* 0x004fca00078e020b */
[----:B------:R-:W0:Y:S01]  /*00c0*/  LDC.64 R2, c[0x0][0x398] ;  /* 0x0000e600ff027b82 */ /* 0x000e220000000a00 */
[----:B---3--:R-:W-:-:S07]  /*00d0*/  IMAD R17, R10, UR8, R11 ;  /* 0x000000080a117c24 */ /* 0x008fce000f8e020b */
[----:B------:R-:W2:Y:S01]  /*00e0*/  S2UR UR5, SR_CgaCtaId ;  /* 0x00000000000579c3 */ /* 0x000ea20000008800 */
[C---:B----4-:R-:W-:Y:S01]  /*00f0*/  ISETP.GE.AND P0, PT, R15.reuse, R7, PT ;  /* 0x000000070f00720c */ /* 0x050fe20003f06270 */
[----:B------:R-:W-:-:S06]  /*0100*/  IMAD R9, R15, R6, R17 ;  /* 0x000000060f097224 */ /* 0x000fcc00078e0211 */
[----:B------:R-:W3:Y:S01]  /*0110*/  LDC.64 R4, c[0x0][0x390] ;  /* 0x0000e400ff047b82 */ /* 0x000ee20000000a00 */
[----:B------:R-:W-:Y:S01]  /*0120*/  ISETP.GE.OR P0, PT, R17, R6, P0 ;  /* 0x000000061100720c */ /* 0x000fe20000706670 */
[----:B0-----:R-:W-:-:S12]  /*0130*/  IMAD.WIDE R2, R9, 0x4, R2 ;  /* 0x0000000409027825 */ /* 0x001fd800078e0202 */
[----:B-1----:R0:W-:Y:S01]  /*0140*/  @!P0 STG.E desc[UR6][R2.64], RZ ;  /* 0x000000ff02008986 */ /* 0x0021e2000c101906 */
[----:B--2---:R-:W-:-:S06]  /*0150*/  ULEA UR4, UR5, UR4, 0x18 ;  /* 0x0000000405047291 */ /* 0x004fcc000f8ec0ff */
[----:B------:R-:W-:Y:S01]  /*0160*/  LEA R12, R8, UR4, 0x2 ;  /* 0x00000004080c7c11 */ /* 0x000fe2000f8e10ff */
[----:B------:R-:W-:Y:S01]  /*0170*/  BAR.SYNC.DEFER_BLOCKING 0x0 ;  /* 0x0000000000007b1d */ /* 0x000fe20000010000 */
[----:B---3--:R-:W-:-:S05]  /*0180*/  IMAD.WIDE R8, R9, 0x4, R4 ;  /* 0x0000000409087825 */ /* 0x008fca00078e0204 */
[----:B------:R0:W-:Y:S02]  /*0190*/  STS [R12], RZ ;  /* 0x000000ff0c007388 */ /* 0x0001e40000000800 */
[----:B------:R-:W-:Y:S06]  /*01a0*/  BAR.SYNC.DEFER_BLOCKING 0x0 ;  /* 0x0000000000007b1d */ /* 0x000fec0000010000 */
[----:B------:R-:W2:Y:S01]  /*01b0*/  LDG.E R19, desc[UR6][R8.64] ;  /* 0x0000000608137981 */ /* 0x000ea2000c1e1900 */
[----:B------:R-:W-:Y:S01]  /*01c0*/  ISETP.GE.AND P0, PT, R17, 0x1, PT ;  /* 0x000000011100780c */ /* 0x000fe20003f06270 */
[----:B------:R-:W-:Y:S01]  /*01d0*/  VIADD R14, R7, 0xffffffff ;  /* 0xffffffff070e7836 */ /* 0x000fe20000000000 */
[----:B------:R-:W-:-:S02]  /*01e0*/  IADD3 R16, PT, PT, R6, -0x1, RZ ;  /* 0xffffffff06107810 */ /* 0x000fc40007ffe0ff */
[----:B------:R-:W-:-:S04]  /*01f0*/  ISETP.EQ.OR P0, PT, R15, RZ, !P0 ;  /* 0x000000ff0f00720c */ /* 0x000fc80004702670 */
[----:B------:R-:W-:-:S04]  /*0200*/  ISETP.GE.OR P0, PT, R15, R14, P0 ;  /* 0x0000000e0f00720c */ /* 0x000fc80000706670 */
[----:B------:R-:W-:Y:S01]  /*0210*/  ISETP.GE.OR P0, PT, R17, R16, P0 ;  /* 0x000000101100720c */ /* 0x000fe20000706670 */
[----:B--2---:R0:W-:Y:S01]  /*0220*/  STS [R12], R19 ;  /* 0x000000130c007388 */ /* 0x0041e20000000800 */
[----:B------:R-:W-:Y:S11]  /*0230*/  BAR.SYNC.DEFER_BLOCKING 0x0 ;  /* 0x0000000000007b1d */ /* 0x000ff60000010000 */
[----:B------:R-:W-:Y:S05]  /*0240*/  @P0 EXIT ;  /* 0x000000000000094d */ /* 0x000fea0003800000 */
[----:B------:R-:W-:Y:S01]  /*0250*/  VIADD R7, R0, 0xffffffff ;  /* 0xffffffff00077836 */ /* 0x000fe20000000000 */
[----:B------:R-:W-:Y:S01]  /*0260*/  ISETP.GT.U32.AND P0, PT, R11, 0x1e, PT ;  /* 0x0000001e0b00780c */ /* 0x000fe20003f04070 */
[----:B------:R-:W-:Y:S03]  /*0270*/  BSSY.RECONVERGENT B0, `(.L_x_0) ;  /* 0x000001b000007945 */ /* 0x000fe60003800200 */
[----:B------:R-:W-:-:S04]  /*0280*/  ISETP.GT.U32.OR P0, PT, R7, 0x1d, P0 ;  /* 0x0000001d0700780c */ /* 0x000fc80000704470 */
[----:B------:R-:W-:-:S13]  /*0290*/  ISETP.EQ.OR P0, PT, R11, RZ, P0 ;  /* 0x000000ff0b00720c */ /* 0x000fda0000702670 */
[----:B------:R-:W-:Y:S05]  /*02a0*/  @P0 BRA `(.L_x_1) ;  /* 0x00000000005c0947 */ /* 0x000fea0003800000 */
[----:B------:R-:W-:Y:S01]  /*02b0*/  LDS R7, [R12+-0x7c] ;  /* 0xffff84000c077984 */ /* 0x000fe20000000800 */
[----:B------:R-:W1:Y:S03]  /*02c0*/  LDCU UR4, c[0x0][0x38c] ;  /* 0x00007180ff0477ac */ /* 0x000e660008000800 */
[----:B------:R-:W-:Y:S04]  /*02d0*/  LDS R14, [R12+-0x84] ;  /* 0xffff7c000c0e7984 */ /* 0x000fe80000000800 */
[----:B------:R-:W2:Y:S04]  /*02e0*/  LDS R16, [R12+0x84] ;  /* 0x000084000c107984 */ /* 0x000ea80000000800 */
[----:B0-----:R-:W-:Y:S04]  /*02f0*/  LDS R19, [R12+-0x4] ;  /* 0xfffffc000c137984 */ /* 0x001fe80000000800 */
[----:B------:R-:W0:Y:S04]  /*0300*/  LDS R20, [R12+0x7c] ;  /* 0x00007c000c147984 */ /* 0x000e280000000800 */
[----:B------:R-:W3:Y:S04]  /*0310*/  LDS R18, [R12+0x4] ;  /* 0x000004000c127984 */ /* 0x000ee80000000800 */
[----:B------:R-:W4:Y:S04]  /*0320*/  LDS R22, [R12+-0x80] ;  /* 0xffff80000c167984 */ /* 0x000f280000000800 */
[----:B------:R-:W5:Y:S01]  /*0330*/  LDS R23, [R12+0x80] ;  /* 0x000080000c177984 */ /* 0x000f620000000800 */
[--C-:B--2---:R-:W-:Y:S01]  /*0340*/  IADD3 R21, PT, PT, R16, R7, -R14.reuse ;  /* 0x0000000710157210 */ /* 0x104fe20007ffe80e */
[----:B------:R-:W-:-:S02]  /*0350*/  IMAD.IADD R7, R7, 0x1, R14 ;  /* 0x0000000107077824 */ /* 0x000fc400078e020e */
[--C-:B0-----:R-:W-:Y:S02]  /*0360*/  IMAD R19, R19, 0x2, R20.reuse ;  /* 0x0000000213137824 */ /* 0x101fe400078e0214 */
[----:B------:R-:W-:Y:S01]  /*0370*/  IMAD.IADD R16, R16, 0x1, R20 ;  /* 0x0000000110107824 */ /* 0x000fe200078e0214 */
[----:B---3--:R-:W-:Y:S01]  /*0380*/  LEA R18, R18, R21, 0x1 ;  /* 0x0000001512127211 */ /* 0x008fe200078e08ff */
[----:B----4-:R-:W-:-:S03]  /*0390*/  IMAD R7, R22, 0x2, R7 ;  /* 0x0000000216077824 */ /* 0x010fc600078e0207 */
[----:B------:R-:W-:Y:S01]  /*03a0*/  IADD3 R18, PT, PT, R18, -R19, RZ ;  /* 0x8000001312127210 */ /* 0x000fe20007ffe0ff */
[----:B-----5:R-:W-:-:S04]  /*03b0*/  IMAD R16, R23, 0x2, R16 ;  /* 0x0000000217107824 */ /* 0x020fc800078e0210 */
[----:B------:R-:W-:Y:S01]  /*03c0*/  IMAD R18, R18, R18, RZ ;  /* 0x0000001212127224 */ /* 0x000fe200078e02ff */
[----:B------:R-:W-:-:S05]  /*03d0*/  IADD3 R7, PT, PT, R7, -R16, RZ ;  /* 0x8000001007077210 */ /* 0x000fca0007ffe0ff */
[----:B------:R-:W-:-:S05]  /*03e0*/  IMAD R18, R7, R7, R18 ;  /* 0x0000000707127224 */ /* 0x000fca00078e0212 */
[----:B-1----:R-:W-:-:S04]  /*03f0*/  ISETP.GT.AND P0, PT, R18, UR4, PT ;  /* 0x0000000412007c0c */ /* 0x002fc8000bf04270 */
[----:B------:R-:W-:-:S05]  /*0400*/  SEL R7, RZ, 0xff, !P0 ;  /* 0x000000ffff077807 */ /* 0x000fca0004000000 */
[----:B------:R1:W-:Y:S04]  /*0410*/  STG.E desc[UR6][R2.64], R7 ;  /* 0x0000000702007986 */ /* 0x0003e8000c101906 */
.L_x_1:
[----:B------:R-:W-:Y:S05]  /*0420*/  BSYNC.RECONVERGENT B0 ;  /* 0x0000000000007941 */ /* 0x000fea0003800200 */
.L_x_0:
[----:B------:R-:W-:Y:S01]  /*0430*/  VIADD R13, R13, 0xffffffff ;  /* 0xffffffff0d0d7836 */ /* 0x000fe20000000000 */
[----:B------:R-:W-:Y:S01]  /*0440*/  BSSY.RECONVERGENT B0, `(.L_x_2) ;  /* 0x0000027000007945 */ /* 0x000fe20003800200 */
[----:B------:R-:W-:Y:S03]  /*0450*/  BAR.SYNC.DEFER_BLOCKING 0x0 ;  /* 0x0000000000007b1d */ /* 0x000fe60000010000 */
[----:B------:R-:W-:-:S03]  /*0460*/  ISETP.NE.AND P0, PT, R0, R13, PT ;  /* 0x0000000d0000720c */ /* 0x000fc60003f05270 */
[----:B------:R-:W-:Y:S10]  /*0470*/  BSSY.RELIABLE B1, `(.L_x_3) ;  /* 0x0000008000017945 */ /* 0x000ff40003800100 */
[----:B------:R-:W-:Y:S05]  /*0480*/  @!P0 BRA `(.L_x_4) ;  /* 0x0000000000188947 */ /* 0x000fea0003800000 */
[----:B------:R-:W-:Y:S01]  /*0490*/  VIADD R10, R10, 0xffffffff ;  /* 0xffffffff0a0a7836 */ /* 0x000fe20000000000 */
[----:B------:R-:W-:-:S04]  /*04a0*/  ISETP.NE.AND P1, PT, R11, RZ, PT ;  /* 0x000000ff0b00720c */ /* 0x000fc80003f25270 */
[----:B------:R-:W-:-:S04]  /*04b0*/  ISETP.NE.AND P0, PT, R11, R10, PT ;  /* 0x0000000a0b00720c */ /* 0x000fc80003f05270 */
[----:B------:R-:W-:-:S13]  /*04c0*/  ISETP.NE.AND P0, PT, R0, RZ, P0 ;  /* 0x000000ff0000720c */ /* 0x000fda0000705270 */
[----:B------:R-:W-:Y:S05]  /*04d0*/  @P0 BREAK.RELIABLE P1, B1 ;  /* 0x0000000000010942 */ /* 0x000fea0000800100 */
[----:B------:R-:W-:Y:S05]  /*04e0*/  @P0 BRA P1, `(.L_x_5) ;  /* 0x0000000000700947 */ /* 0x000fea0000800000 */
.L_x_4:
[----:B------:R-:W-:Y:S05]  /*04f0*/  BSYNC.RELIABLE B1 ;  /* 0x0000000000017941 */ /* 0x000fea0003800100 */
.L_x_3:
[----:B------:R-:W-:Y:S01]  /*0500*/  IMAD R0, R15, R6, -R6 ;  /* 0x000000060f007224 */ /* 0x000fe200078e0a06 */
[----:B------:R-:W2:Y:S01]  /*0510*/  LDG.E R13, desc[UR6][R8.64+-0x4] ;  /* 0xfffffc06080d7981 */ /* 0x000ea2000c1e1900 */
[----:B-1----:R-:W-:Y:S01]  /*0520*/  IMAD.WIDE R6, R6, 0x4, R8 ;  /* 0x0000000406067825 */ /* 0x002fe200078e0208 */
[----:B------:R-:W1:Y:S02]  /*0530*/  LDCU UR4, c[0x0][0x38c] ;  /* 0x00007180ff0477ac */ /* 0x000e640008000800 */
[----:B------:R-:W-:Y:S01]  /*0540*/  IADD3 R17, PT, PT, R17, R0, RZ ;  /* 0x0000000011117210 */ /* 0x000fe20007ffe0ff */
[----:B0-----:R-:W3:Y:S04]  /*0550*/  LDG.E R12, desc[UR6][R8.64+0x4] ;  /* 0x00000406080c7981 */ /* 0x001ee8000c1e1900 */
[----:B------:R-:W-:Y:S01]  /*0560*/  IMAD.WIDE R4, R17, 0x4, R4 ;  /* 0x0000000411047825 */ /* 0x000fe200078e0204 */
[----:B------:R-:W4:Y:S04]  /*0570*/  LDG.E R10, desc[UR6][R6.64+0x4] ;  /* 0x00000406060a7981 */ /* 0x000f28000c1e1900 */
[----:B------:R-:W4:Y:S04]  /*0580*/  LDG.E R0, desc[UR6][R4.64+0x4] ;  /* 0x0000040604007981 */ /* 0x000f28000c1e1900 */
[----:B------:R-:W4:Y:S04]  /*0590*/  LDG.E R11, desc[UR6][R4.64+-0x4] ;  /* 0xfffffc06040b7981 */ /* 0x000f28000c1e1900 */
[----:B------:R-:W5:Y:S04]  /*05a0*/  LDG.E R14, desc[UR6][R6.64+-0x4] ;  /* 0xfffffc06060e7981 */ /* 0x000f68000c1e1900 */
[----:B------:R-:W3:Y:S04]  /*05b0*/  LDG.E R16, desc[UR6][R4.64] ;  /* 0x0000000604107981 */ /* 0x000ee8000c1e1900 */
[----:B------:R-:W3:Y:S01]  /*05c0*/  LDG.E R17, desc[UR6][R6.64] ;  /* 0x0000000606117981 */ /* 0x000ee2000c1e1900 */
[--C-:B----4-:R-:W-:Y:S01]  /*05d0*/  IADD3 R15, PT, PT, R10, R0, -R11.reuse ;  /* 0x000000000a0f7210 */ /* 0x110fe20007ffe80b */
[----:B------:R-:W-:Y:S01]  /*05e0*/  IMAD.IADD R11, R0, 0x1, R11 ;  /* 0x00000001000b7824 */ /* 0x000fe200078e020b */
[----:B-----5:R-:W-:Y:S01]  /*05f0*/  IADD3 R10, PT, PT, R10, R14, RZ ;  /* 0x0000000e0a0a7210 */ /* 0x020fe20007ffe0ff */
[----:B--2---:R-:W-:Y:S01]  /*0600*/  IMAD R13, R13, 0x2, R14 ;  /* 0x000000020d0d7824 */ /* 0x004fe200078e020e */
[----:B---3--:R-:W-:Y:S01]  /*0610*/  LEA R12, R12, R15, 0x1 ;  /* 0x0000000f0c0c7211 */ /* 0x008fe200078e08ff */
[----:B------:R-:W-:-:S03]  /*0620*/  IMAD R11, R16, 0x2, R11 ;  /* 0x00000002100b7824 */ /* 0x000fc600078e020b */
[----:B------:R-:W-:Y:S01]  /*0630*/  IADD3 R12, PT, PT, R12, -R13, RZ ;  /* 0x8000000d0c0c7210 */ /* 0x000fe20007ffe0ff */
[----:B------:R-:W-:-:S04]  /*0640*/  IMAD R10, R17, 0x2, R10 ;  /* 0x00000002110a7824 */ /* 0x000fc800078e020a */
[----:B------:R-:W-:Y:S01]  /*0650*/  IMAD R5, R12, R12, RZ ;  /* 0x0000000c0c057224 */ /* 0x000fe200078e02ff */
[----:B------:R-:W-:-:S05]  /*0660*/  IADD3 R10, PT, PT, R11, -R10, RZ ;  /* 0x8000000a0b0a7210 */ /* 0x000fca0007ffe0ff */
[----:B------:R-:W-:-:S05]  /*0670*/  IMAD R5, R10, R10, R5 ;  /* 0x0000000a0a057224 */ /* 0x000fca00078e0205 */
[----:B-1----:R-:W-:-:S04]  /*0680*/  ISETP.GT.AND P0, PT, R5, UR4, PT ;  /* 0x0000000405007c0c */ /* 0x002fc8000bf04270 */
[----:B------:R-:W-:-:S05]  /*0690*/  SEL R5, RZ, 0xff, !P0 ;  /* 0x000000ffff057807 */ /* 0x000fca0004000000 */
[----:B------:R2:W-:Y:S04]  /*06a0*/  STG.E desc[UR6][R2.64], R5 ;  /* 0x0000000502007986 */ /* 0x0005e8000c101906 */
.L_x_5:
[----:B------:R-:W-:Y:S05]  /*06b0*/  BSYNC.RECONVERGENT B0 ;  /* 0x0000000000007941 */ /* 0x000fea0003800200 */
.L_x_2:
[----:B------:R-:W-:Y:S05]  /*06c0*/  WARPSYNC.ALL ;  /* 0x0000000000007948 */ /* 0x000fea0003800000 */
[----:B------:R-:W-:Y:S06]  /*06d0*/  BAR.SYNC.DEFER_BLOCKING 0x0 ;  /* 0x0000000000007b1d */ /* 0x000fec0000010000 */
[----:B------:R-:W-:Y:S05]  /*06e0*/  EXIT ;  /* 0x000000000000794d */ /* 0x000fea0003800000 */
.L_x_6:
[----:B------:R-:W-:-:S00]  /*06f0*/  BRA `(.L_x_6) ;  /* 0xfffffffc00fc7947 */ /* 0x000fc0000383ffff */
[----:B------:R-:W-:-:S00]  /*0700*/  NOP ;  /* 0x0000000000007918 */ /* 0x000fc00000000000 */
[----:B------:R-:W-:-:S00]  /*0710*/  NOP ;  /* 0x0000000000007918 */ /* 0x000fc00000000000 */
[----:B------:R-:W-:-:S00]  /*0720*/  NOP ;  /* 0x0000000000007918 */ /* 0x000fc00000000000 */
[----:B------:R-:W-:-:S00]  /*0730*/  NOP ;  /* 0x0000000000007918 */ /* 0x000fc00000000000 */
[----:B------:R-:W-:-:S00]  /*0740*/  NOP ;  /* 0x0000000000007918 */ /* 0x000fc00000000000 */
[----:B------:R-:W-:-:S00]  /*0750*/  NOP ;  /* 0x0000000000007918 */ /* 0x000fc00000000000 */
[----:B------:R-:W-:-:S00]  /*0760*/  NOP ;  /* 0x0000000000007918 */ /* 0x000fc00000000000 */
[----:B------:R-:W-:-:S00]  /*0770*/  NOP ;  /* 0x0000000000007918 */ /* 0x000fc00000000000 */
.L_x_7:


//--------------------- .nv.shared._Z5sobeliiiiPjPi --------------------------
	.section	.nv.shared._Z5sobeliiiiPjPi,"aw",@nobits
	.sectionflags	@""
	.align	4
.nv.shared._Z5sobeliiiiPjPi:
	.zero		5120


//--------------------- .nv.shared.reserved.0     --------------------------
	.section	.nv.shared.reserved.0,"aw",@nobits
	.weak		__nv_reservedSMEM_offset_0_alias
	.size		__nv_reservedSMEM_offset_0_alias, 0, 64
	.other		__nv_reservedSMEM_offset_0_alias,@"STO_CUDA_RESERVED_SHARED STV_DEFAULT"
__nv_reservedSMEM_offset_0_alias:
	.zero		0
	.zero		64


//--------------------- .nv.constant0._Z5sobeliiiiPjPi --------------------------
	.section	.nv.constant0._Z5sobeliiiiPjPi,"a",@progbits
	.sectionflags	@""
	.align	4
.nv.constant0._Z5sobeliiiiPjPi:
	.zero		928


//--------------------- SYMBOLS --------------------------

	.type		.nv.reservedSmem.offset0,@object
	.size		.nv.reservedSmem.offset0,0x4
	.type		.nv.reservedSmem.cap,@object
	.size		.nv.reservedSmem.cap,0x4
